//
// Generated by NVIDIA NVVM Compiler
//
// Compiler Build ID: CL-36424714
// Cuda compilation tools, release 13.0, V13.0.88
// Based on NVVM 20.0.0
//

.version 9.0
.target sm_100
.address_size 64

	// .globl	_Z18vectorAddition_gpuPfS_S_m

.visible .entry _Z18vectorAddition_gpuPfS_S_m(
	.param .u64 .ptr .align 1 _Z18vectorAddition_gpuPfS_S_m_param_0,
	.param .u64 .ptr .align 1 _Z18vectorAddition_gpuPfS_S_m_param_1,
	.param .u64 .ptr .align 1 _Z18vectorAddition_gpuPfS_S_m_param_2,
	.param .u64 _Z18vectorAddition_gpuPfS_S_m_param_3
)
{
	.reg .pred 	%p<3>;
	.reg .b32 	%r<10>;
	.reg .b32 	%f<4>;
	.reg .b64 	%rd<16>;

	ld.param.u64 	%rd7, [_Z18vectorAddition_gpuPfS_S_m_param_0];
	ld.param.u64 	%rd8, [_Z18vectorAddition_gpuPfS_S_m_param_1];
	ld.param.u64 	%rd9, [_Z18vectorAddition_gpuPfS_S_m_param_2];
	ld.param.u64 	%rd10, [_Z18vectorAddition_gpuPfS_S_m_param_3];
	mov.u32 	%r6, %tid.x;
	mov.u32 	%r7, %ctaid.x;
	mov.u32 	%r1, %ntid.x;
	mad.lo.s32 	%r9, %r7, %r1, %r6;
	cvt.s64.s32 	%rd15, %r9;
	setp.le.u64 	%p1, %rd10, %rd15;
	@%p1 bra 	$L__BB0_3;
	mov.u32 	%r8, %nctaid.x;
	mul.lo.s32 	%r3, %r8, %r1;
	cvta.to.global.u64 	%rd2, %rd7;
	cvta.to.global.u64 	%rd3, %rd8;
	cvta.to.global.u64 	%rd4, %rd9;
$L__BB0_2:
	shl.b64 	%rd11, %rd15, 2;
	add.s64 	%rd12, %rd2, %rd11;
	ld.global.f32 	%f1, [%rd12];
	add.s64 	%rd13, %rd3, %rd11;
	ld.global.f32 	%f2, [%rd13];
	add.f32 	%f3, %f1, %f2;
	add.s64 	%rd14, %rd4, %rd11;
	st.global.f32 	[%rd14], %f3;
	add.s32 	%r9, %r9, %r3;
	cvt.s64.s32 	%rd15, %r9;
	setp.gt.u64 	%p2, %rd10, %rd15;
	@%p2 bra 	$L__BB0_2;
$L__BB0_3:
	ret;

}


// ===== COMPILED SASS (sm_100) =====

	.target	sm_100

	.elftype	@"ET_EXEC"


//--------------------- .note.nv.tkinfo           --------------------------
	.section	.note.nv.tkinfo,"",@"SHT_NOTE"
	.sectionflags	@"SHF_NOTE_NV_TKINFO"
	.tkinfo
        /*0018*/ 	.word	0x00000002
        /*0030*/ 	.string	""
        /*0030*/ 	.string	"ptxas"
        /*0030*/ 	.string	"Cuda compilation tools, release 13.0, V13.0.88"
        /*0030*/ 	.string	"Build cuda_13.0.r13.0/compiler.36424714_0"
        /*0030*/ 	.string	"-arch sm_100 -m 64 "



//--------------------- .note.nv.cuinfo           --------------------------
	.section	.note.nv.cuinfo,"",@"SHT_NOTE"
	.sectionflags	@"SHF_NOTE_NV_CUINFO"
        /*0018*/ 	.short	0x0002
        /*001a*/ 	.short	0x0064
        /*001c*/ 	.short	0x0082
	.zero		2


//--------------------- .nv.info                  --------------------------
	.section	.nv.info,"",@"SHT_CUDA_INFO"
	.align	4


	//----- nvinfo : EIATTR_REGCOUNT
	.align		4
        /*0000*/ 	.byte	0x04, 0x2f
        /*0002*/ 	.short	(.L_1 - .L_0)
	.align		4
.L_0:
        /*0004*/ 	.word	index@(_Z18vectorAddition_gpuPfS_S_m)
        /*0008*/ 	.word	0x00000010


	//----- nvinfo : EIATTR_FRAME_SIZE
	.align		4
.L_1:
        /*000c*/ 	.byte	0x04, 0x11
        /*000e*/ 	.short	(.L_3 - .L_2)
	.align		4
.L_2:
        /*0010*/ 	.word	index@(_Z18vectorAddition_gpuPfS_S_m)
        /*0014*/ 	.word	0x00000000


	//----- nvinfo : EIATTR_MIN_STACK_SIZE
	.align		4
.L_3:
        /*0018*/ 	.byte	0x04, 0x12
        /*001a*/ 	.short	(.L_5 - .L_4)
	.align		4
.L_4:
        /*001c*/ 	.word	index@(_Z18vectorAddition_gpuPfS_S_m)
        /*0020*/ 	.word	0x00000000
.L_5:


//--------------------- .nv.compat                --------------------------
	.section	.nv.compat,"",@"SHT_CUDA_COMPAT_INFO"
	.align	4
        /*0000*/ 	.byte	0x02, 0x09, 0x00, 0x00, 0x02, 0x02, 0x01, 0x00, 0x02, 0x05, 0x05, 0x00, 0x03, 0x07, 0x01, 0x01
        /*0010*/ 	.byte	0x02, 0x03, 0x00, 0x00, 0x02, 0x06, 0x01, 0x00, 0x04, 0x0b, 0x08, 0x00, 0x09, 0x00, 0x00, 0x00
        /*0020*/ 	.byte	0x00, 0x00, 0x00, 0x00


//--------------------- .nv.info._Z18vectorAddition_gpuPfS_S_m --------------------------
	.section	.nv.info._Z18vectorAddition_gpuPfS_S_m,"",@"SHT_CUDA_INFO"
	.sectionflags	@""
	.align	4


	//----- nvinfo : EIATTR_CUDA_API_VERSION
	.align		4
        /*0000*/ 	.byte	0x04, 0x37
        /*0002*/ 	.short	(.L_7 - .L_6)
.L_6:
        /*0004*/ 	.word	0x00000082


	//----- nvinfo : EIATTR_KPARAM_INFO
	.align		4
.L_7:
        /*0008*/ 	.byte	0x04, 0x17
        /*000a*/ 	.short	(.L_9 - .L_8)
.L_8:
        /*000c*/ 	.word	0x00000000
        /*0010*/ 	.short	0x0003
        /*0012*/ 	.short	0x0018
        /*0014*/ 	.byte	0x00, 0xf0, 0x21, 0x00


	//----- nvinfo : EIATTR_KPARAM_INFO
	.align		4
.L_9:
        /*0018*/ 	.byte	0x04, 0x17
        /*001a*/ 	.short	(.L_11 - .L_10)
.L_10:
        /*001c*/ 	.word	0x00000000
        /*0020*/ 	.short	0x0002
        /*0022*/ 	.short	0x0010
        /*0024*/ 	.byte	0x00, 0xf5, 0x21, 0x00


	//----- nvinfo : EIATTR_KPARAM_INFO
	.align		4
.L_11:
        /*0028*/ 	.byte	0x04, 0x17
        /*002a*/ 	.short	(.L_13 - .L_12)
.L_12:
        /*002c*/ 	.word	0x00000000
        /*0030*/ 	.short	0x0001
        /*0032*/ 	.short	0x0008
        /*0034*/ 	.byte	0x00, 0xf5, 0x21, 0x00


	//----- nvinfo : EIATTR_KPARAM_INFO
	.align		4
.L_13:
        /*0038*/ 	.byte	0x04, 0x17
        /*003a*/ 	.short	(.L_15 - .L_14)
.L_14:
        /*003c*/ 	.word	0x00000000
        /*0040*/ 	.short	0x0000
        /*0042*/ 	.short	0x0000
        /*0044*/ 	.byte	0x00, 0xf5, 0x21, 0x00


	//----- nvinfo : EIATTR_SPARSE_MMA_MASK
	.align		4
.L_15:
        /*0048*/ 	.byte	0x03, 0x50
        /*004a*/ 	.short	0x0000


	//----- nvinfo : EIATTR_MAXREG_COUNT
	.align		4
        /*004c*/ 	.byte	0x03, 0x1b
        /*004e*/ 	.short	0x00ff


	//----- nvinfo : EIATTR_MERCURY_ISA_VERSION
	.align		4
        /*0050*/ 	.byte	0x03, 0x5f
        /*0052*/ 	.short	0x0101


	//----- nvinfo : EIATTR_VRC_CTA_INIT_COUNT
	.align		4
        /*0054*/ 	.byte	0x02, 0x4a
	.zero		1
	.zero		1


	//----- nvinfo : EIATTR_EXIT_INSTR_OFFSETS
	.align		4
        /*0058*/ 	.byte	0x04, 0x1c
        /*005a*/ 	.short	(.L_17 - .L_16)


	//   ....[0]....
.L_16:
        /*005c*/ 	.word	0x00000090


	//   ....[1]....
        /*0060*/ 	.word	0x00000230


	//----- nvinfo : EIATTR_CRS_STACK_SIZE
	.align		4
.L_17:
        /*0064*/ 	.byte	0x04, 0x1e
        /*0066*/ 	.short	(.L_19 - .L_18)
.L_18:
        /*0068*/ 	.word	0x00000000


	//----- nvinfo : EIATTR_CBANK_PARAM_SIZE
	.align		4
.L_19:
        /*006c*/ 	.byte	0x03, 0x19
        /*006e*/ 	.short	0x0020


	//----- nvinfo : EIATTR_PARAM_CBANK
	.align		4
        /*0070*/ 	.byte	0x04, 0x0a
        /*0072*/ 	.short	(.L_21 - .L_20)
	.align		4
.L_20:
        /*0074*/ 	.word	index@(.nv.constant0._Z18vectorAddition_gpuPfS_S_m)
        /*0078*/ 	.short	0x0380
        /*007a*/ 	.short	0x0020


	//----- nvinfo : EIATTR_SW_WAR
	.align		4
.L_21:
        /*007c*/ 	.byte	0x04, 0x36
        /*007e*/ 	.short	(.L_23 - .L_22)
.L_22:
        /*0080*/ 	.word	0x00000008
.L_23:


//--------------------- .nv.callgraph             --------------------------
	.section	.nv.callgraph,"",@"SHT_CUDA_CALLGRAPH"
	.align	4
	.sectionentsize	8
	.align		4
        /*0000*/ 	.word	0x00000000
	.align		4
        /*0004*/ 	.word	0xffffffff
	.align		4
        /*0008*/ 	.word	0x00000000
	.align		4
        /*000c*/ 	.word	0xfffffffe
	.align		4
        /*0010*/ 	.word	0x00000000
	.align		4
        /*0014*/ 	.word	0xfffffffd
	.align		4
        /*0018*/ 	.word	0x00000000
	.align		4
        /*001c*/ 	.word	0xfffffffc


//--------------------- .text._Z18vectorAddition_gpuPfS_S_m --------------------------
	.section	.text._Z18vectorAddition_gpuPfS_S_m,"ax",@progbits
	.align	128
        .global         _Z18vectorAddition_gpuPfS_S_m
        .type           _Z18vectorAddition_gpuPfS_S_m,@function
        .size           _Z18vectorAddition_gpuPfS_S_m,(.L_x_2 - _Z18vectorAddition_gpuPfS_S_m)
        .other          _Z18vectorAddition_gpuPfS_S_m,@"STO_CUDA_ENTRY STV_DEFAULT"
_Z18vectorAddition_gpuPfS_S_m:
.text._Z18vectorAddition_gpuPfS_S_m:
[----:B------:R-:W-:Y:S01]  /*0000*/  LDC R1, c[0x0][0x37c] ;  /* 0x0000df00ff017b82 */ /* 0x000fe20000000800 */
[----:B------:R-:W0:Y:S07]  /*0010*/  S2R R0, SR_TID.X ;  /* 0x0000000000007919 */ /* 0x000e2e0000002100 */
[----:B------:R-:W0:Y:S01]  /*0020*/  S2UR UR4, SR_CTAID.X ;  /* 0x00000000000479c3 */ /* 0x000e220000002500 */
[----:B------:R-:W1:Y:S07]  /*0030*/  LDCU.64 UR8, c[0x0][0x398] ;  /* 0x00007300ff0877ac */ /* 0x000e6e0008000a00 */
[----:B------:R-:W0:Y:S02]  /*0040*/  LDC R9, c[0x0][0x360] ;  /* 0x0000d800ff097b82 */ /* 0x000e240000000800 */
[----:B0-----:R-:W-:-:S05]  /*0050*/  IMAD R0, R9, UR4, R0 ;  /* 0x0000000409007c24 */ /* 0x001fca000f8e0200 */
[----:B-1----:R-:W-:Y:S02]  /*0060*/  ISETP.GE.U32.AND P0, PT, R0, UR8, PT ;  /* 0x0000000800007c0c */ /* 0x002fe4000bf06070 */
[----:B------:R-:W-:-:S04]  /*0070*/  SHF.R.S32.HI R2, RZ, 0x1f, R0 ;  /* 0x0000001fff027819 */ /* 0x000fc80000011400 */
[----:B------:R-:W-:-:S13]  /*0080*/  ISETP.GE.U32.AND.EX P0, PT, R2, UR9, PT, P0 ;  /* 0x0000000902007c0c */ /* 0x000fda000bf06100 */
[----:B------:R-:W-:Y:S05]  /*0090*/  @P0 EXIT ;  /* 0x000000000000094d */ /* 0x000fea0003800000 */
[----:B------:R-:W0:Y:S01]  /*00a0*/  LDCU UR4, c[0x0][0x370] ;  /* 0x00006e00ff0477ac */ /* 0x000e220008000800 */
[----:B------:R-:W-:Y:S02]  /*00b0*/  IMAD.MOV.U32 R13, RZ, RZ, R2 ;  /* 0x000000ffff0d7224 */ /* 0x000fe400078e0002 */
[----:B------:R-:W-:Y:S01]  /*00c0*/  IMAD.MOV.U32 R8, RZ, RZ, R0 ;  /* 0x000000ffff087224 */ /* 0x000fe200078e0000 */
[----:B------:R-:W1:Y:S01]  /*00d0*/  LDCU.64 UR6, c[0x0][0x358] ;  /* 0x00006b00ff0677ac */ /* 0x000e620008000a00 */
[----:B------:R-:W2:Y:S01]  /*00e0*/  LDCU.64 UR10, c[0x0][0x390] ;  /* 0x00007200ff0a77ac */ /* 0x000ea20008000a00 */
[----:B------:R-:W3:Y:S01]  /*00f0*/  LDCU.128 UR12, c[0x0][0x380] ;  /* 0x00007000ff0c77ac */ /* 0x000ee20008000c00 */
[----:B0-----:R-:W-:-:S07]  /*0100*/  IMAD R9, R9, UR4, RZ ;  /* 0x0000000409097c24 */ /* 0x001fce000f8e02ff */
.L_x_0:
[C---:B0-----:R-:W-:Y:S01]  /*0110*/  IMAD.SHL.U32 R6, R8.reuse, 0x4, RZ ;  /* 0x0000000408067824 */ /* 0x041fe200078e00ff */
[----:B------:R-:W-:-:S04]  /*0120*/  SHF.L.U64.HI R7, R8, 0x2, R13 ;  /* 0x0000000208077819 */ /* 0x000fc8000001020d */
[C---:B---3--:R-:W-:Y:S02]  /*0130*/  IADD3 R4, P1, PT, R6.reuse, UR14, RZ ;  /* 0x0000000e06047c10 */ /* 0x048fe4000ff3e0ff */
[----:B------:R-:W-:Y:S02]  /*0140*/  IADD3 R2, P0, PT, R6, UR12, RZ ;  /* 0x0000000c06027c10 */ /* 0x000fe4000ff1e0ff */
[C---:B------:R-:W-:Y:S02]  /*0150*/  IADD3.X R5, PT, PT, R7.reuse, UR15, RZ, P1, !PT ;  /* 0x0000000f07057c10 */ /* 0x040fe40008ffe4ff */
[----:B------:R-:W-:-:S04]  /*0160*/  IADD3.X R3, PT, PT, R7, UR13, RZ, P0, !PT ;  /* 0x0000000d07037c10 */ /* 0x000fc800087fe4ff */
[----:B-1----:R-:W3:Y:S04]  /*0170*/  LDG.E R5, desc[UR6][R4.64] ;  /* 0x0000000604057981 */ /* 0x002ee8000c1e1900 */
[----:B------:R-:W3:Y:S01]  /*0180*/  LDG.E R2, desc[UR6][R2.64] ;  /* 0x0000000602027981 */ /* 0x000ee2000c1e1900 */
[----:B--2---:R-:W-:Y:S01]  /*0190*/  IADD3 R6, P0, PT, R6, UR10, RZ ;  /* 0x0000000a06067c10 */ /* 0x004fe2000ff1e0ff */
[----:B------:R-:W-:-:S03]  /*01a0*/  IMAD.IADD R8, R9, 0x1, R0 ;  /* 0x0000000109087824 */ /* 0x000fc600078e0200 */
[----:B------:R-:W-:Y:S02]  /*01b0*/  IADD3.X R7, PT, PT, R7, UR11, RZ, P0, !PT ;  /* 0x0000000b07077c10 */ /* 0x000fe400087fe4ff */
[----:B------:R-:W-:Y:S02]  /*01c0*/  ISETP.GE.U32.AND P0, PT, R8, UR8, PT ;  /* 0x0000000808007c0c */ /* 0x000fe4000bf06070 */
[----:B------:R-:W-:-:S04]  /*01d0*/  SHF.R.S32.HI R13, RZ, 0x1f, R8 ;  /* 0x0000001fff0d7819 */ /* 0x000fc80000011408 */
[----:B------:R-:W-:Y:S01]  /*01e0*/  ISETP.GE.U32.AND.EX P0, PT, R13, UR9, PT, P0 ;  /* 0x000000090d007c0c */ /* 0x000fe2000bf06100 */
[----:B------:R-:W-:Y:S02]  /*01f0*/  IMAD.MOV.U32 R0, RZ, RZ, R8 ;  /* 0x000000ffff007224 */ /* 0x000fe400078e0008 */
[----:B---3--:R-:W-:-:S05]  /*0200*/  FADD R11, R2, R5 ;  /* 0x00000005020b7221 */ /* 0x008fca0000000000 */
[----:B------:R0:W-:Y:S05]  /*0210*/  STG.E desc[UR6][R6.64], R11 ;  /* 0x0000000b06007986 */ /* 0x0001ea000c101906 */
[----:B------:R-:W-:Y:S05]  /*0220*/  @!P0 BRA `(.L_x_0) ;  /* 0xfffffffc00b88947 */ /* 0x000fea000383ffff */
[----:B------:R-:W-:Y:S05]  /*0230*/  EXIT ;  /* 0x000000000000794d */ /* 0x000fea0003800000 */
.L_x_1:
[----:B------:R-:W-:-:S00]  /*0240*/  BRA `(.L_x_1) ;  /* 0xfffffffc00fc7947 */ /* 0x000fc0000383ffff */
[----:B------:R-:W-:-:S00]  /*0250*/  NOP ;  /* 0x0000000000007918 */ /* 0x000fc00000000000 */
        /* <DEDUP_REMOVED lines=10> */
.L_x_2:


//--------------------- .nv.shared.reserved.0     --------------------------
	.section	.nv.shared.reserved.0,"aw",@nobits
	.weak		__nv_reservedSMEM_offset_0_alias
	.size		__nv_reservedSMEM_offset_0_alias, 0, 64
	.other		__nv_reservedSMEM_offset_0_alias,@"STO_CUDA_RESERVED_SHARED STV_DEFAULT"
__nv_reservedSMEM_offset_0_alias:
	.zero		0
	.zero		64


//--------------------- .nv.constant0._Z18vectorAddition_gpuPfS_S_m --------------------------
	.section	.nv.constant0._Z18vectorAddition_gpuPfS_S_m,"a",@progbits
	.sectionflags	@""
	.align	4
.nv.constant0._Z18vectorAddition_gpuPfS_S_m:
	.zero		928


//--------------------- SYMBOLS --------------------------

	.type		.nv.reservedSmem.offset0,@object
	.size		.nv.reservedSmem.offset0,0x4
